//
// Generated by NVIDIA NVVM Compiler
//
// Compiler Build ID: CL-36424714
// Cuda compilation tools, release 13.0, V13.0.88
// Based on NVVM 20.0.0
//

.version 9.0
.target sm_100
.address_size 64

	// .globl	_Z10vector_addPKfS0_Pfi
.extern .func  (.param .b32 func_retval0) vprintf
(
	.param .b64 vprintf_param_0,
	.param .b64 vprintf_param_1
)
;
.global .align 1 .b8 $str[29] = {84, 104, 114, 101, 97, 100, 32, 37, 100, 58, 32, 65, 61, 37, 102, 44, 32, 66, 61, 37, 102, 44, 32, 67, 61, 37, 102, 10};

.visible .entry _Z10vector_addPKfS0_Pfi(
	.param .u64 .ptr .align 1 _Z10vector_addPKfS0_Pfi_param_0,
	.param .u64 .ptr .align 1 _Z10vector_addPKfS0_Pfi_param_1,
	.param .u64 .ptr .align 1 _Z10vector_addPKfS0_Pfi_param_2,
	.param .u32 _Z10vector_addPKfS0_Pfi_param_3
)
{
	.local .align 16 .b8 	__local_depot0[32];
	.reg .b64 	%SP;
	.reg .b64 	%SPL;
	.reg .pred 	%p<2>;
	.reg .b32 	%r<8>;
	.reg .b32 	%f<6>;
	.reg .b64 	%rd<15>;
	.reg .b64 	%fd<4>;

	mov.u64 	%SPL, __local_depot0;
	cvta.local.u64 	%SP, %SPL;
	ld.param.u64 	%rd1, [_Z10vector_addPKfS0_Pfi_param_0];
	ld.param.u64 	%rd2, [_Z10vector_addPKfS0_Pfi_param_1];
	ld.param.u64 	%rd3, [_Z10vector_addPKfS0_Pfi_param_2];
	ld.param.u32 	%r2, [_Z10vector_addPKfS0_Pfi_param_3];
	mov.u32 	%r3, %ctaid.x;
	mov.u32 	%r4, %ntid.x;
	mov.u32 	%r5, %tid.x;
	mad.lo.s32 	%r1, %r3, %r4, %r5;
	setp.ge.s32 	%p1, %r1, %r2;
	@%p1 bra 	$L__BB0_2;
	add.u64 	%rd4, %SP, 0;
	add.u64 	%rd5, %SPL, 0;
	cvta.to.global.u64 	%rd6, %rd1;
	cvta.to.global.u64 	%rd7, %rd2;
	cvta.to.global.u64 	%rd8, %rd3;
	mul.wide.s32 	%rd9, %r1, 4;
	add.s64 	%rd10, %rd6, %rd9;
	ld.global.f32 	%f1, [%rd10];
	add.s64 	%rd11, %rd7, %rd9;
	ld.global.f32 	%f2, [%rd11];
	add.f32 	%f3, %f1, %f2;
	add.s64 	%rd12, %rd8, %rd9;
	st.global.f32 	[%rd12], %f3;
	ld.global.f32 	%f4, [%rd10];
	cvt.f64.f32 	%fd1, %f4;
	ld.global.f32 	%f5, [%rd11];
	cvt.f64.f32 	%fd2, %f5;
	cvt.f64.f32 	%fd3, %f3;
	st.local.u32 	[%rd5], %r1;
	st.local.f64 	[%rd5+8], %fd1;
	st.local.v2.f64 	[%rd5+16], {%fd2, %fd3};
	mov.u64 	%rd13, $str;
	cvta.global.u64 	%rd14, %rd13;
	{ // callseq 0, 0
	.param .b64 param0;
	st.param.b64 	[param0], %rd14;
	.param .b64 param1;
	st.param.b64 	[param1], %rd4;
	.param .b32 retval0;
	call.uni (retval0), 
	vprintf, 
	(
	param0, 
	param1
	);
	ld.param.b32 	%r6, [retval0];
	} // callseq 0
$L__BB0_2:
	ret;

}


// ===== COMPILED SASS (sm_100) =====

	.target	sm_100

	.elftype	@"ET_EXEC"


//--------------------- .note.nv.tkinfo           --------------------------
	.section	.note.nv.tkinfo,"",@"SHT_NOTE"
	.sectionflags	@"SHF_NOTE_NV_TKINFO"
	.tkinfo
        /*0018*/ 	.word	0x00000002
        /*0030*/ 	.string	""
        /*0030*/ 	.string	"ptxas"
        /*0030*/ 	.string	"Cuda compilation tools, release 13.0, V13.0.88"
        /*0030*/ 	.string	"Build cuda_13.0.r13.0/compiler.36424714_0"
        /*0030*/ 	.string	"-arch sm_100 -m 64 "



//--------------------- .note.nv.cuinfo           --------------------------
	.section	.note.nv.cuinfo,"",@"SHT_NOTE"
	.sectionflags	@"SHF_NOTE_NV_CUINFO"
        /*0018*/ 	.short	0x0002
        /*001a*/ 	.short	0x0064
        /*001c*/ 	.short	0x0082
	.zero		2


//--------------------- .nv.info                  --------------------------
	.section	.nv.info,"",@"SHT_CUDA_INFO"
	.align	4


	//----- nvinfo : EIATTR_REGCOUNT
	.align		4
        /*0000*/ 	.byte	0x04, 0x2f
        /*0002*/ 	.short	(.L_2 - .L_1)
	.align		4
.L_1:
        /*0004*/ 	.word	index@(_Z10vector_addPKfS0_Pfi)
        /*0008*/ 	.word	0x00000018


	//----- nvinfo : EIATTR_FRAME_SIZE
	.align		4
.L_2:
        /*000c*/ 	.byte	0x04, 0x11
        /*000e*/ 	.short	(.L_4 - .L_3)
	.align		4
.L_3:
        /*0010*/ 	.word	index@(_Z10vector_addPKfS0_Pfi)
        /*0014*/ 	.word	0x00000020


	//----- nvinfo : EIATTR_MIN_STACK_SIZE
	.align		4
.L_4:
        /*0018*/ 	.byte	0x04, 0x12
        /*001a*/ 	.short	(.L_6 - .L_5)
	.align		4
.L_5:
        /*001c*/ 	.word	index@(_Z10vector_addPKfS0_Pfi)
        /*0020*/ 	.word	0x00000020
.L_6:


//--------------------- .nv.compat                --------------------------
	.section	.nv.compat,"",@"SHT_CUDA_COMPAT_INFO"
	.align	4
        /*0000*/ 	.byte	0x02, 0x09, 0x00, 0x00, 0x02, 0x02, 0x01, 0x00, 0x02, 0x05, 0x05, 0x00, 0x03, 0x07, 0x01, 0x01
        /*0010*/ 	.byte	0x02, 0x03, 0x00, 0x00, 0x02, 0x06, 0x01, 0x00, 0x04, 0x0b, 0x08, 0x00, 0x09, 0x00, 0x00, 0x00
        /*0020*/ 	.byte	0x00, 0x00, 0x00, 0x00


//--------------------- .nv.info._Z10vector_addPKfS0_Pfi --------------------------
	.section	.nv.info._Z10vector_addPKfS0_Pfi,"",@"SHT_CUDA_INFO"
	.sectionflags	@""
	.align	4


	//----- nvinfo : EIATTR_CUDA_API_VERSION
	.align		4
        /*0000*/ 	.byte	0x04, 0x37
        /*0002*/ 	.short	(.L_8 - .L_7)
.L_7:
        /*0004*/ 	.word	0x00000082


	//----- nvinfo : EIATTR_KPARAM_INFO
	.align		4
.L_8:
        /*0008*/ 	.byte	0x04, 0x17
        /*000a*/ 	.short	(.L_10 - .L_9)
.L_9:
        /*000c*/ 	.word	0x00000000
        /*0010*/ 	.short	0x0003
        /*0012*/ 	.short	0x0018
        /*0014*/ 	.byte	0x00, 0xf0, 0x11, 0x00


	//----- nvinfo : EIATTR_KPARAM_INFO
	.align		4
.L_10:
        /*0018*/ 	.byte	0x04, 0x17
        /*001a*/ 	.short	(.L_12 - .L_11)
.L_11:
        /*001c*/ 	.word	0x00000000
        /*0020*/ 	.short	0x0002
        /*0022*/ 	.short	0x0010
        /*0024*/ 	.byte	0x00, 0xf5, 0x21, 0x00


	//----- nvinfo : EIATTR_KPARAM_INFO
	.align		4
.L_12:
        /*0028*/ 	.byte	0x04, 0x17
        /*002a*/ 	.short	(.L_14 - .L_13)
.L_13:
        /*002c*/ 	.word	0x00000000
        /*0030*/ 	.short	0x0001
        /*0032*/ 	.short	0x0008
        /*0034*/ 	.byte	0x00, 0xf5, 0x21, 0x00


	//----- nvinfo : EIATTR_KPARAM_INFO
	.align		4
.L_14:
        /*0038*/ 	.byte	0x04, 0x17
        /*003a*/ 	.short	(.L_16 - .L_15)
.L_15:
        /*003c*/ 	.word	0x00000000
        /*0040*/ 	.short	0x0000
        /*0042*/ 	.short	0x0000
        /*0044*/ 	.byte	0x00, 0xf5, 0x21, 0x00


	//----- nvinfo : EIATTR_SPARSE_MMA_MASK
	.align		4
.L_16:
        /*0048*/ 	.byte	0x03, 0x50
        /*004a*/ 	.short	0x0000


	//----- nvinfo : EIATTR_MAXREG_COUNT
	.align		4
        /*004c*/ 	.byte	0x03, 0x1b
        /*004e*/ 	.short	0x00ff


	//----- nvinfo : EIATTR_EXTERNS
	.align		4
        /*0050*/ 	.byte	0x04, 0x0f
        /*0052*/ 	.short	(.L_18 - .L_17)


	//   ....[0]....
	.align		4
.L_17:
        /*0054*/ 	.word	index@(vprintf)


	//----- nvinfo : EIATTR_MERCURY_ISA_VERSION
	.align		4
.L_18:
        /*0058*/ 	.byte	0x03, 0x5f
        /*005a*/ 	.short	0x0101


	//----- nvinfo : EIATTR_VRC_CTA_INIT_COUNT
	.align		4
        /*005c*/ 	.byte	0x02, 0x4a
	.zero		1
	.zero		1


	//----- nvinfo : EIATTR_SYSCALL_OFFSETS
	.align		4
        /*0060*/ 	.byte	0x04, 0x46
        /*0062*/ 	.short	(.L_20 - .L_19)


	//   ....[0]....
.L_19:
        /*0064*/ 	.word	0x00000260


	//----- nvinfo : EIATTR_EXIT_INSTR_OFFSETS
	.align		4
.L_20:
        /*0068*/ 	.byte	0x04, 0x1c
        /*006a*/ 	.short	(.L_22 - .L_21)


	//   ....[0]....
.L_21:
        /*006c*/ 	.word	0x000000c0


	//   ....[1]....
        /*0070*/ 	.word	0x00000270


	//----- nvinfo : EIATTR_CRS_STACK_SIZE
	.align		4
.L_22:
        /*0074*/ 	.byte	0x04, 0x1e
        /*0076*/ 	.short	(.L_24 - .L_23)
.L_23:
        /*0078*/ 	.word	0x00000000


	//----- nvinfo : EIATTR_CBANK_PARAM_SIZE
	.align		4
.L_24:
        /*007c*/ 	.byte	0x03, 0x19
        /*007e*/ 	.short	0x001c


	//----- nvinfo : EIATTR_PARAM_CBANK
	.align		4
        /*0080*/ 	.byte	0x04, 0x0a
        /*0082*/ 	.short	(.L_26 - .L_25)
	.align		4
.L_25:
        /*0084*/ 	.word	index@(.nv.constant0._Z10vector_addPKfS0_Pfi)
        /*0088*/ 	.short	0x0380
        /*008a*/ 	.short	0x001c


	//----- nvinfo : EIATTR_SW_WAR
	.align		4
.L_26:
        /*008c*/ 	.byte	0x04, 0x36
        /*008e*/ 	.short	(.L_28 - .L_27)
.L_27:
        /*0090*/ 	.word	0x00000008
.L_28:


//--------------------- .nv.callgraph             --------------------------
	.section	.nv.callgraph,"",@"SHT_CUDA_CALLGRAPH"
	.align	4
	.sectionentsize	8
	.align		4
        /*0000*/ 	.word	0x00000000
	.align		4
        /*0004*/ 	.word	0xffffffff
	.align		4
        /*0008*/ 	.word	index@(_Z10vector_addPKfS0_Pfi)
	.align		4
        /*000c*/ 	.word	index@(vprintf)
	.align		4
        /*0010*/ 	.word	0x00000000
	.align		4
        /*0014*/ 	.word	0xfffffffe
	.align		4
        /*0018*/ 	.word	0x00000000
	.align		4
        /*001c*/ 	.word	0xfffffffd
	.align		4
        /*0020*/ 	.word	0x00000000
	.align		4
        /*0024*/ 	.word	0xfffffffc


//--------------------- .nv.constant4             --------------------------
	.section	.nv.constant4,"a",@progbits
	.align	8
	.align		8
.nv.constant4:
        /*0000*/ 	.dword	vprintf
	.align		8
        /*0008*/ 	.dword	$str


//--------------------- .text._Z10vector_addPKfS0_Pfi --------------------------
	.section	.text._Z10vector_addPKfS0_Pfi,"ax",@progbits
	.align	128
        .global         _Z10vector_addPKfS0_Pfi
        .type           _Z10vector_addPKfS0_Pfi,@function
        .size           _Z10vector_addPKfS0_Pfi,(.L_x_2 - _Z10vector_addPKfS0_Pfi)
        .other          _Z10vector_addPKfS0_Pfi,@"STO_CUDA_ENTRY STV_DEFAULT"
_Z10vector_addPKfS0_Pfi:
.text._Z10vector_addPKfS0_Pfi:
[----:B------:R-:W0:Y:S01]  /*0000*/  LDC R1, c[0x0][0x37c] ;  /* 0x0000df00ff017b82 */ /* 0x000e220000000800 */
[----:B------:R-:W1:Y:S01]  /*0010*/  S2R R3, SR_TID.X ;  /* 0x0000000000037919 */ /* 0x000e620000002100 */
[----:B------:R-:W2:Y:S06]  /*0020*/  LDCU UR5, c[0x0][0x2fc] ;  /* 0x00005f80ff0577ac */ /* 0x000eac0008000800 */
[----:B------:R-:W1:Y:S01]  /*0030*/  S2UR UR6, SR_CTAID.X ;  /* 0x00000000000679c3 */ /* 0x000e620000002500 */
[----:B0-----:R-:W-:Y:S01]  /*0040*/  IADD3 R1, PT, PT, R1, -0x20, RZ ;  /* 0xffffffe001017810 */ /* 0x001fe20007ffe0ff */
[----:B------:R-:W0:Y:S01]  /*0050*/  LDCU UR7, c[0x0][0x398] ;  /* 0x00007300ff0777ac */ /* 0x000e220008000800 */
[----:B------:R-:W3:Y:S05]  /*0060*/  LDCU UR4, c[0x0][0x2f8] ;  /* 0x00005f00ff0477ac */ /* 0x000eea0008000800 */
[----:B------:R-:W1:Y:S01]  /*0070*/  LDC R0, c[0x0][0x360] ;  /* 0x0000d800ff007b82 */ /* 0x000e620000000800 */
[----:B---3--:R-:W-:-:S04]  /*0080*/  IADD3 R6, P1, PT, R1, UR4, RZ ;  /* 0x0000000401067c10 */ /* 0x008fc8000ff3e0ff */
[----:B--2---:R-:W-:Y:S01]  /*0090*/  IADD3.X R7, PT, PT, RZ, UR5, RZ, P1, !PT ;  /* 0x00000005ff077c10 */ /* 0x004fe20008ffe4ff */
[----:B-1----:R-:W-:-:S05]  /*00a0*/  IMAD R0, R0, UR6, R3 ;  /* 0x0000000600007c24 */ /* 0x002fca000f8e0203 */
[----:B0-----:R-:W-:-:S13]  /*00b0*/  ISETP.GE.AND P0, PT, R0, UR7, PT ;  /* 0x0000000700007c0c */ /* 0x001fda000bf06270 */
[----:B------:R-:W-:Y:S05]  /*00c0*/  @P0 EXIT ;  /* 0x000000000000094d */ /* 0x000fea0003800000 */
[----:B------:R-:W0:Y:S01]  /*00d0*/  LDC.64 R4, c[0x0][0x380] ;  /* 0x0000e000ff047b82 */ /* 0x000e220000000a00 */
[----:B------:R-:W1:Y:S07]  /*00e0*/  LDCU.64 UR4, c[0x0][0x358] ;  /* 0x00006b00ff0477ac */ /* 0x000e6e0008000a00 */
[----:B------:R-:W2:Y:S08]  /*00f0*/  LDC.64 R2, c[0x0][0x388] ;  /* 0x0000e200ff027b82 */ /* 0x000eb00000000a00 */
[----:B------:R-:W3:Y:S01]  /*0100*/  LDC.64 R18, c[0x0][0x390] ;  /* 0x0000e400ff127b82 */ /* 0x000ee20000000a00 */
[----:B0-----:R-:W-:-:S05]  /*0110*/  IMAD.WIDE R4, R0, 0x4, R4 ;  /* 0x0000000400047825 */ /* 0x001fca00078e0204 */
[----:B-1----:R-:W4:Y:S01]  /*0120*/  LDG.E R12, desc[UR4][R4.64] ;  /* 0x00000004040c7981 */ /* 0x002f22000c1e1900 */
[----:B--2---:R-:W-:-:S05]  /*0130*/  IMAD.WIDE R2, R0, 0x4, R2 ;  /* 0x0000000400027825 */ /* 0x004fca00078e0202 */
[----:B------:R-:W4:Y:S01]  /*0140*/  LDG.E R9, desc[UR4][R2.64] ;  /* 0x0000000402097981 */ /* 0x000f22000c1e1900 */
[----:B---3--:R-:W-:-:S04]  /*0150*/  IMAD.WIDE R18, R0, 0x4, R18 ;  /* 0x0000000400127825 */ /* 0x008fc800078e0212 */
[----:B----4-:R-:W-:-:S05]  /*0160*/  FADD R12, R12, R9 ;  /* 0x000000090c0c7221 */ /* 0x010fca0000000000 */
[----:B------:R0:W-:Y:S04]  /*0170*/  STG.E desc[UR4][R18.64], R12 ;  /* 0x0000000c12007986 */ /* 0x0001e8000c101904 */
[----:B------:R1:W2:Y:S04]  /*0180*/  LDG.E R13, desc[UR4][R4.64] ;  /* 0x00000004040d7981 */ /* 0x0002a8000c1e1900 */
[----:B------:R-:W3:Y:S01]  /*0190*/  LDG.E R8, desc[UR4][R2.64] ;  /* 0x0000000402087981 */ /* 0x000ee2000c1e1900 */
[----:B------:R-:W-:Y:S01]  /*01a0*/  F2F.F64.F32 R10, R12 ;  /* 0x0000000c000a7310 */ /* 0x000fe20000201800 */
[----:B------:R-:W-:Y:S01]  /*01b0*/  MOV R16, 0x0 ;  /* 0x0000000000107802 */ /* 0x000fe20000000f00 */
[----:B------:R-:W1:Y:S01]  /*01c0*/  LDCU.64 UR4, c[0x4][0x8] ;  /* 0x01000100ff0477ac */ /* 0x000e620008000a00 */
[----:B------:R0:W-:Y:S04]  /*01d0*/  STL [R1], R0 ;  /* 0x0000000001007387 */ /* 0x0001e80000100800 */
[----:B------:R-:W4:Y:S01]  /*01e0*/  LDC.64 R16, c[0x4][R16] ;  /* 0x0100000010107b82 */ /* 0x000f220000000a00 */
[----:B-1----:R-:W-:-:S02]  /*01f0*/  MOV R4, UR4 ;  /* 0x0000000400047c02 */ /* 0x002fc40008000f00 */
[----:B------:R-:W-:Y:S01]  /*0200*/  MOV R5, UR5 ;  /* 0x0000000500057c02 */ /* 0x000fe20008000f00 */
[----:B--2---:R-:W1:Y:S08]  /*0210*/  F2F.F64.F32 R14, R13 ;  /* 0x0000000d000e7310 */ /* 0x004e700000201800 */
[----:B---3--:R-:W2:Y:S01]  /*0220*/  F2F.F64.F32 R8, R8 ;  /* 0x0000000800087310 */ /* 0x008ea20000201800 */
[----:B-1----:R0:W-:Y:S04]  /*0230*/  STL.64 [R1+0x8], R14 ;  /* 0x0000080e01007387 */ /* 0x0021e80000100a00 */
[----:B--2-4-:R0:W-:Y:S02]  /*0240*/  STL.128 [R1+0x10], R8 ;  /* 0x0000100801007387 */ /* 0x0141e40000100c00 */
[----:B------:R-:W-:-:S07]  /*0250*/  LEPC R20, `(.L_x_0) ;  /* 0x000000001014794e */ /* 0x000fce0000000000 */
[----:B0-----:R-:W-:Y:S05]  /*0260*/  CALL.ABS.NOINC R16 ;  /* 0x0000000010007343 */ /* 0x001fea0003c00000 */
.L_x_0:
[----:B------:R-:W-:Y:S05]  /*0270*/  EXIT ;  /* 0x000000000000794d */ /* 0x000fea0003800000 */
.L_x_1:
[----:B------:R-:W-:-:S00]  /*0280*/  BRA `(.L_x_1) ;  /* 0xfffffffc00fc7947 */ /* 0x000fc0000383ffff */
[----:B------:R-:W-:-:S00]  /*0290*/  NOP ;  /* 0x0000000000007918 */ /* 0x000fc00000000000 */
        /* <DEDUP_REMOVED lines=14> */
.L_x_2:


//--------------------- .nv.global.init           --------------------------
	.section	.nv.global.init,"aw",@progbits
.nv.global.init:
	.type		$str,@object
	.size		$str,(.L_0 - $str)
$str:
        /*0000*/ 	.byte	0x54, 0x68, 0x72, 0x65, 0x61, 0x64, 0x20, 0x25, 0x64, 0x3a, 0x20, 0x41, 0x3d, 0x25, 0x66, 0x2c
        /*0010*/ 	.byte	0x20, 0x42, 0x3d, 0x25, 0x66, 0x2c, 0x20, 0x43, 0x3d, 0x25, 0x66, 0x0a, 0x00
.L_0:


//--------------------- .nv.shared.reserved.0     --------------------------
	.section	.nv.shared.reserved.0,"aw",@nobits
	.weak		__nv_reservedSMEM_offset_0_alias
	.size		__nv_reservedSMEM_offset_0_alias, 0, 64
	.other		__nv_reservedSMEM_offset_0_alias,@"STO_CUDA_RESERVED_SHARED STV_DEFAULT"
__nv_reservedSMEM_offset_0_alias:
	.zero		0
	.zero		64


//--------------------- .nv.constant0._Z10vector_addPKfS0_Pfi --------------------------
	.section	.nv.constant0._Z10vector_addPKfS0_Pfi,"a",@progbits
	.sectionflags	@""
	.align	4
.nv.constant0._Z10vector_addPKfS0_Pfi:
	.zero		924


//--------------------- SYMBOLS --------------------------

	.type		.nv.reservedSmem.offset0,@object
	.size		.nv.reservedSmem.offset0,0x4
	.type		vprintf,@function
